//
// Generated by NVIDIA NVVM Compiler
//
// Compiler Build ID: CL-36424714
// Cuda compilation tools, release 13.0, V13.0.88
// Based on NVVM 20.0.0
//

.version 9.0
.target sm_100
.address_size 64

	// .globl	_Z7sumadorPiS_f
.extern .func  (.param .b32 func_retval0) vprintf
(
	.param .b64 vprintf_param_0,
	.param .b64 vprintf_param_1
)
;
// _ZZ7sumadorPiS_fE10compartida has been demoted
.global .align 1 .b8 $str[74] = {84, 82, 65, 66, 65, 74, 79, 32, 73, 84, 69, 82, 65, 67, 73, 79, 78, 58, 32, 37, 100, 32, 45, 32, 84, 73, 68, 32, 37, 100, 32, 45, 32, 65, 67, 67, 69, 83, 79, 58, 32, 37, 100, 32, 45, 32, 79, 70, 70, 83, 69, 84, 32, 37, 100, 32, 45, 32, 82, 69, 83, 85, 76, 84, 65, 68, 79, 58, 32, 37, 100, 32, 10};

.visible .entry _Z7sumadorPiS_f(
	.param .u64 .ptr .align 1 _Z7sumadorPiS_f_param_0,
	.param .u64 .ptr .align 1 _Z7sumadorPiS_f_param_1,
	.param .f32 _Z7sumadorPiS_f_param_2
)
{
	.local .align 8 .b8 	__local_depot0[24];
	.reg .b64 	%SP;
	.reg .b64 	%SPL;
	.reg .pred 	%p<16>;
	.reg .b32 	%r<49>;
	.reg .b32 	%f<76>;
	.reg .b64 	%rd<14>;
	.reg .b64 	%fd<5>;
	// demoted variable
	.shared .align 4 .b8 _ZZ7sumadorPiS_fE10compartida[640];
	mov.u64 	%SPL, __local_depot0;
	cvta.local.u64 	%SP, %SPL;
	ld.param.u64 	%rd2, [_Z7sumadorPiS_f_param_0];
	ld.param.u64 	%rd3, [_Z7sumadorPiS_f_param_1];
	ld.param.f32 	%f10, [_Z7sumadorPiS_f_param_2];
	mov.u32 	%r1, %ctaid.x;
	mov.u32 	%r12, %ntid.x;
	mul.lo.s32 	%r2, %r1, %r12;
	mov.u32 	%r3, %tid.x;
	add.s32 	%r4, %r2, %r3;
	cvt.rn.f32.s32 	%f11, %r4;
	mul.f32 	%f1, %f10, 0f41800000;
	setp.lt.f32 	%p1, %f1, %f11;
	@%p1 bra 	$L__BB0_11;
	add.u64 	%rd4, %SP, 0;
	add.u64 	%rd1, %SPL, 0;
	cvta.to.global.u64 	%rd5, %rd2;
	mul.wide.s32 	%rd6, %r4, 4;
	add.s64 	%rd7, %rd5, %rd6;
	ld.global.u32 	%r14, [%rd7];
	shl.b32 	%r15, %r3, 2;
	mov.u32 	%r16, _ZZ7sumadorPiS_fE10compartida;
	add.s32 	%r5, %r16, %r15;
	st.shared.u32 	[%r5], %r14;
	bar.sync 	0;
	mov.f32 	%f12, 0f00000000;
	mov.f32 	%f13, 0f3F000000;
	mul.rn.f32 	%f14, %f13, %f12;
	mov.f32 	%f15, 0f3DF6384F;
	mul.rn.f32 	%f16, %f15, %f12;
	fma.rn.f32 	%f17, %f14, 0f3FB8AA3B, 0f00000000;
	add.f32 	%f18, %f17, 0f00000000;
	mul.f32 	%f19, %f16, 0f40400000;
	fma.rn.f32 	%f20, %f19, %f14, %f18;
	fma.rn.f32 	%f21, %f16, 0f00000000, %f20;
	mov.f32 	%f22, 0f3F800000;
	add.rn.f32 	%f2, %f22, %f21;
	mov.f32 	%f23, 0fBF800000;
	add.rn.f32 	%f24, %f2, %f23;
	neg.f32 	%f25, %f24;
	add.rn.f32 	%f3, %f21, %f25;
	and.b32  	%r6, %r3, 1008;
	and.b32  	%r7, %r3, 15;
	cvt.rn.f64.u32 	%fd1, %r6;
	cvt.rn.f32.u32 	%f26, %r2;
	sub.f32 	%f4, %f1, %f26;
	mov.b32 	%r48, 1;
	mov.u64 	%rd11, $str;
$L__BB0_2:
	cvt.rn.f32.u32 	%f5, %r48;
	add.f32 	%f6, %f5, 0fBF800000;
	setp.eq.f32 	%p2, %f6, 0f00000000;
	mov.f32 	%f75, 0f3F800000;
	@%p2 bra 	$L__BB0_5;
	mul.rn.f32 	%f28, %f2, %f6;
	cvt.rni.f32.f32 	%f29, %f28;
	sub.f32 	%f30, %f28, %f29;
	neg.f32 	%f31, %f28;
	fma.rn.f32 	%f32, %f2, %f6, %f31;
	fma.rn.f32 	%f33, %f3, %f6, %f32;
	add.f32 	%f34, %f30, %f33;
	setp.gt.f32 	%p3, %f29, 0f00000000;
	selp.b32 	%r17, 0, -2097152000, %p3;
	abs.f32 	%f35, %f6;
	setp.num.f32 	%p4, %f35, %f35;
	setp.lt.f32 	%p5, %f28, 0f00000000;
	selp.f32 	%f36, 0f00000000, 0f7F800000, %p5;
	abs.f32 	%f37, %f28;
	setp.gt.f32 	%p6, %f37, 0f43180000;
	cvt.rzi.s32.f32 	%r18, %f29;
	shl.b32 	%r19, %r18, 23;
	sub.s32 	%r20, %r19, %r17;
	mov.b32 	%f38, %r20;
	add.s32 	%r21, %r17, 2130706432;
	mov.b32 	%f39, %r21;
	fma.rn.f32 	%f40, %f34, 0f391FCB8E, 0f3AAF85ED;
	fma.rn.f32 	%f41, %f40, %f34, 0f3C1D9856;
	fma.rn.f32 	%f42, %f41, %f34, 0f3D6357BB;
	fma.rn.f32 	%f43, %f42, %f34, 0f3E75FDEC;
	fma.rn.f32 	%f44, %f43, %f34, 0f3F317218;
	fma.rn.f32 	%f45, %f44, %f34, 0f3F800000;
	mul.f32 	%f46, %f45, %f39;
	mul.f32 	%f47, %f46, %f38;
	selp.f32 	%f75, %f36, %f47, %p6;
	@%p4 bra 	$L__BB0_5;
	mov.f32 	%f48, 0f40000000;
	add.rn.f32 	%f75, %f48, %f6;
$L__BB0_5:
	setp.geu.f32 	%p7, %f75, %f10;
	@%p7 bra 	$L__BB0_9;
	mul.rn.f32 	%f49, %f2, %f5;
	neg.f32 	%f50, %f49;
	fma.rn.f32 	%f51, %f2, %f5, %f50;
	fma.rn.f32 	%f52, %f3, %f5, %f51;
	cvt.rni.f32.f32 	%f53, %f49;
	sub.f32 	%f54, %f49, %f53;
	add.f32 	%f55, %f54, %f52;
	fma.rn.f32 	%f56, %f55, 0f391FCB8E, 0f3AAF85ED;
	fma.rn.f32 	%f57, %f56, %f55, 0f3C1D9856;
	fma.rn.f32 	%f58, %f57, %f55, 0f3D6357BB;
	fma.rn.f32 	%f59, %f58, %f55, 0f3E75FDEC;
	fma.rn.f32 	%f60, %f59, %f55, 0f3F317218;
	fma.rn.f32 	%f61, %f60, %f55, 0f3F800000;
	cvt.rzi.s32.f32 	%r25, %f53;
	setp.gt.f32 	%p9, %f53, 0f00000000;
	selp.b32 	%r26, 0, -2097152000, %p9;
	add.s32 	%r27, %r26, 2130706432;
	mov.b32 	%f62, %r27;
	mul.f32 	%f63, %f61, %f62;
	shl.b32 	%r28, %r25, 23;
	sub.s32 	%r29, %r28, %r26;
	mov.b32 	%f64, %r29;
	mul.f32 	%f65, %f63, %f64;
	abs.f32 	%f66, %f49;
	setp.gt.f32 	%p10, %f66, 0f43180000;
	setp.lt.f32 	%p11, %f49, 0f00000000;
	selp.f32 	%f67, 0f00000000, 0f7F800000, %p11;
	selp.f32 	%f68, %f67, %f65, %p10;
	abs.f32 	%f69, %f5;
	setp.nan.f32 	%p12, %f69, %f69;
	mov.f32 	%f70, 0f40000000;
	add.rn.f32 	%f71, %f70, %f5;
	selp.f32 	%f72, %f71, %f68, %p12;
	cvt.rzi.s32.f32 	%r30, %f72;
	cvt.rzi.s32.f32 	%r31, %f75;
	mul.lo.s32 	%r9, %r30, %r6;
	shl.b32 	%r32, %r31, 4;
	add.s32 	%r10, %r32, %r9;
	cvt.rn.f64.s32 	%fd2, %r30;
	mov.f64 	%fd3, 0d4064000000000000;
	div.rn.f64 	%fd4, %fd3, %fd2;
	setp.leu.f64 	%p13, %fd4, %fd1;
	cvt.rn.f32.s32 	%f73, %r10;
	setp.leu.f32 	%p14, %f4, %f73;
	or.pred  	%p15, %p13, %p14;
	@%p15 bra 	$L__BB0_8;
	add.s32 	%r33, %r9, %r7;
	shl.b32 	%r34, %r33, 2;
	add.s32 	%r36, %r16, %r34;
	ld.shared.u32 	%r37, [%r36];
	shl.b32 	%r38, %r10, 2;
	add.s32 	%r39, %r16, %r38;
	ld.shared.u32 	%r40, [%r39];
	add.s32 	%r41, %r40, %r37;
	st.shared.u32 	[%r36], %r41;
	mov.b32 	%r42, 0;
	st.shared.u32 	[%r39], %r42;
	shl.b32 	%r43, %r9, 2;
	add.s32 	%r44, %r16, %r43;
	ld.shared.u32 	%r45, [%r44];
	st.local.v2.u32 	[%rd1], {%r48, %r4};
	st.local.v2.u32 	[%rd1+8], {%r33, %r10};
	st.local.u32 	[%rd1+16], %r45;
	cvta.global.u64 	%rd12, %rd11;
	{ // callseq 0, 0
	.param .b64 param0;
	st.param.b64 	[param0], %rd12;
	.param .b64 param1;
	st.param.b64 	[param1], %rd4;
	.param .b32 retval0;
	call.uni (retval0), 
	vprintf, 
	(
	param0, 
	param1
	);
	ld.param.b32 	%r46, [retval0];
	} // callseq 0
$L__BB0_8:
	bar.sync 	0;
	add.s32 	%r48, %r48, 1;
	bra.uni 	$L__BB0_2;
$L__BB0_9:
	setp.gt.u32 	%p8, %r3, 15;
	@%p8 bra 	$L__BB0_11;
	ld.shared.u32 	%r22, [%r5];
	shl.b32 	%r23, %r1, 4;
	add.s32 	%r24, %r23, %r3;
	cvta.to.global.u64 	%rd8, %rd3;
	mul.wide.u32 	%rd9, %r24, 4;
	add.s64 	%rd10, %rd8, %rd9;
	st.global.u32 	[%rd10], %r22;
$L__BB0_11:
	ret;

}


// ===== COMPILED SASS (sm_100) =====

	.target	sm_100

	.elftype	@"ET_EXEC"


//--------------------- .note.nv.tkinfo           --------------------------
	.section	.note.nv.tkinfo,"",@"SHT_NOTE"
	.sectionflags	@"SHF_NOTE_NV_TKINFO"
	.tkinfo
        /*0018*/ 	.word	0x00000002
        /*0030*/ 	.string	""
        /*0030*/ 	.string	"ptxas"
        /*0030*/ 	.string	"Cuda compilation tools, release 13.0, V13.0.88"
        /*0030*/ 	.string	"Build cuda_13.0.r13.0/compiler.36424714_0"
        /*0030*/ 	.string	"-arch sm_100 -m 64 "



//--------------------- .note.nv.cuinfo           --------------------------
	.section	.note.nv.cuinfo,"",@"SHT_NOTE"
	.sectionflags	@"SHF_NOTE_NV_CUINFO"
        /*0018*/ 	.short	0x0002
        /*001a*/ 	.short	0x0064
        /*001c*/ 	.short	0x0082
	.zero		2


//--------------------- .nv.info                  --------------------------
	.section	.nv.info,"",@"SHT_CUDA_INFO"
	.align	4


	//----- nvinfo : EIATTR_REGCOUNT
	.align		4
        /*0000*/ 	.byte	0x04, 0x2f
        /*0002*/ 	.short	(.L_2 - .L_1)
	.align		4
.L_1:
        /*0004*/ 	.word	index@(_Z7sumadorPiS_f)
        /*0008*/ 	.word	0x00000020


	//----- nvinfo : EIATTR_FRAME_SIZE
	.align		4
.L_2:
        /*000c*/ 	.byte	0x04, 0x11
        /*000e*/ 	.short	(.L_4 - .L_3)
	.align		4
.L_3:
        /*0010*/ 	.word	index@($__internal_0_$__cuda_sm20_div_rn_f64_full)
        /*0014*/ 	.word	0x00000018


	//----- nvinfo : EIATTR_FRAME_SIZE
	.align		4
.L_4:
        /*0018*/ 	.byte	0x04, 0x11
        /*001a*/ 	.short	(.L_6 - .L_5)
	.align		4
.L_5:
        /*001c*/ 	.word	index@(_Z7sumadorPiS_f)
        /*0020*/ 	.word	0x00000018


	//----- nvinfo : EIATTR_MIN_STACK_SIZE
	.align		4
.L_6:
        /*0024*/ 	.byte	0x04, 0x12
        /*0026*/ 	.short	(.L_8 - .L_7)
	.align		4
.L_7:
        /*0028*/ 	.word	index@(_Z7sumadorPiS_f)
        /*002c*/ 	.word	0x00000018
.L_8:


//--------------------- .nv.compat                --------------------------
	.section	.nv.compat,"",@"SHT_CUDA_COMPAT_INFO"
	.align	4
        /*0000*/ 	.byte	0x02, 0x09, 0x00, 0x00, 0x02, 0x02, 0x01, 0x00, 0x02, 0x05, 0x05, 0x00, 0x03, 0x07, 0x01, 0x01
        /*0010*/ 	.byte	0x02, 0x03, 0x00, 0x00, 0x02, 0x06, 0x01, 0x00, 0x04, 0x0b, 0x08, 0x00, 0x01, 0x00, 0x00, 0x00
        /*0020*/ 	.byte	0x00, 0x00, 0x00, 0x00


//--------------------- .nv.info._Z7sumadorPiS_f  --------------------------
	.section	.nv.info._Z7sumadorPiS_f,"",@"SHT_CUDA_INFO"
	.sectionflags	@""
	.align	4


	//----- nvinfo : EIATTR_CUDA_API_VERSION
	.align		4
        /*0000*/ 	.byte	0x04, 0x37
        /*0002*/ 	.short	(.L_10 - .L_9)
.L_9:
        /*0004*/ 	.word	0x00000082


	//----- nvinfo : EIATTR_KPARAM_INFO
	.align		4
.L_10:
        /*0008*/ 	.byte	0x04, 0x17
        /*000a*/ 	.short	(.L_12 - .L_11)
.L_11:
        /*000c*/ 	.word	0x00000000
        /*0010*/ 	.short	0x0002
        /*0012*/ 	.short	0x0010
        /*0014*/ 	.byte	0x00, 0xf0, 0x11, 0x00


	//----- nvinfo : EIATTR_KPARAM_INFO
	.align		4
.L_12:
        /*0018*/ 	.byte	0x04, 0x17
        /*001a*/ 	.short	(.L_14 - .L_13)
.L_13:
        /*001c*/ 	.word	0x00000000
        /*0020*/ 	.short	0x0001
        /*0022*/ 	.short	0x0008
        /*0024*/ 	.byte	0x00, 0xf5, 0x21, 0x00


	//----- nvinfo : EIATTR_KPARAM_INFO
	.align		4
.L_14:
        /*0028*/ 	.byte	0x04, 0x17
        /*002a*/ 	.short	(.L_16 - .L_15)
.L_15:
        /*002c*/ 	.word	0x00000000
        /*0030*/ 	.short	0x0000
        /*0032*/ 	.short	0x0000
        /*0034*/ 	.byte	0x00, 0xf5, 0x21, 0x00


	//----- nvinfo : EIATTR_SPARSE_MMA_MASK
	.align		4
.L_16:
        /*0038*/ 	.byte	0x03, 0x50
        /*003a*/ 	.short	0x0000


	//----- nvinfo : EIATTR_MAXREG_COUNT
	.align		4
        /*003c*/ 	.byte	0x03, 0x1b
        /*003e*/ 	.short	0x00ff


	//----- nvinfo : EIATTR_NUM_BARRIERS
	.align		4
        /*0040*/ 	.byte	0x02, 0x4c
        /*0042*/ 	.byte	0x01
	.zero		1


	//----- nvinfo : EIATTR_EXTERNS
	.align		4
        /*0044*/ 	.byte	0x04, 0x0f
        /*0046*/ 	.short	(.L_18 - .L_17)


	//   ....[0]....
	.align		4
.L_17:
        /*0048*/ 	.word	index@(vprintf)


	//----- nvinfo : EIATTR_MERCURY_ISA_VERSION
	.align		4
.L_18:
        /*004c*/ 	.byte	0x03, 0x5f
        /*004e*/ 	.short	0x0101


	//----- nvinfo : EIATTR_VRC_CTA_INIT_COUNT
	.align		4
        /*0050*/ 	.byte	0x02, 0x4a
	.zero		1
	.zero		1


	//----- nvinfo : EIATTR_SYSCALL_OFFSETS
	.align		4
        /*0054*/ 	.byte	0x04, 0x46
        /*0056*/ 	.short	(.L_20 - .L_19)


	//   ....[0]....
.L_19:
        /*0058*/ 	.word	0x000008e0


	//----- nvinfo : EIATTR_EXIT_INSTR_OFFSETS
	.align		4
.L_20:
        /*005c*/ 	.byte	0x04, 0x1c
        /*005e*/ 	.short	(.L_22 - .L_21)


	//   ....[0]....
.L_21:
        /*0060*/ 	.word	0x000000f0


	//   ....[1]....
        /*0064*/ 	.word	0x00000950


	//   ....[2]....
        /*0068*/ 	.word	0x000009f0


	//----- nvinfo : EIATTR_CRS_STACK_SIZE
	.align		4
.L_22:
        /*006c*/ 	.byte	0x04, 0x1e
        /*006e*/ 	.short	(.L_24 - .L_23)
.L_23:
        /*0070*/ 	.word	0x00000000


	//----- nvinfo : EIATTR_CBANK_PARAM_SIZE
	.align		4
.L_24:
        /*0074*/ 	.byte	0x03, 0x19
        /*0076*/ 	.short	0x0014


	//----- nvinfo : EIATTR_PARAM_CBANK
	.align		4
        /*0078*/ 	.byte	0x04, 0x0a
        /*007a*/ 	.short	(.L_26 - .L_25)
	.align		4
.L_25:
        /*007c*/ 	.word	index@(.nv.constant0._Z7sumadorPiS_f)
        /*0080*/ 	.short	0x0380
        /*0082*/ 	.short	0x0014


	//----- nvinfo : EIATTR_SW_WAR
	.align		4
.L_26:
        /*0084*/ 	.byte	0x04, 0x36
        /*0086*/ 	.short	(.L_28 - .L_27)
.L_27:
        /*0088*/ 	.word	0x00000008
.L_28:


//--------------------- .nv.callgraph             --------------------------
	.section	.nv.callgraph,"",@"SHT_CUDA_CALLGRAPH"
	.align	4
	.sectionentsize	8
	.align		4
        /*0000*/ 	.word	0x00000000
	.align		4
        /*0004*/ 	.word	0xffffffff
	.align		4
        /*0008*/ 	.word	index@(_Z7sumadorPiS_f)
	.align		4
        /*000c*/ 	.word	index@(vprintf)
	.align		4
        /*0010*/ 	.word	0x00000000
	.align		4
        /*0014*/ 	.word	0xfffffffe
	.align		4
        /*0018*/ 	.word	0x00000000
	.align		4
        /*001c*/ 	.word	0xfffffffd
	.align		4
        /*0020*/ 	.word	0x00000000
	.align		4
        /*0024*/ 	.word	0xfffffffc


//--------------------- .nv.constant4             --------------------------
	.section	.nv.constant4,"a",@progbits
	.align	8
	.align		8
.nv.constant4:
        /*0000*/ 	.dword	vprintf
	.align		8
        /*0008*/ 	.dword	$str


//--------------------- .text._Z7sumadorPiS_f     --------------------------
	.section	.text._Z7sumadorPiS_f,"ax",@progbits
	.align	128
        .global         _Z7sumadorPiS_f
        .type           _Z7sumadorPiS_f,@function
        .size           _Z7sumadorPiS_f,(.L_x_9 - _Z7sumadorPiS_f)
        .other          _Z7sumadorPiS_f,@"STO_CUDA_ENTRY STV_DEFAULT"
_Z7sumadorPiS_f:
.text._Z7sumadorPiS_f:
[----:B------:R-:W0:Y:S01]  /*0000*/  LDC R1, c[0x0][0x37c] ;  /* 0x0000df00ff017b82 */ /* 0x000e220000000800 */
[----:B------:R-:W1:Y:S01]  /*0010*/  S2R R23, SR_CTAID.X ;  /* 0x0000000000177919 */ /* 0x000e620000002500 */
[----:B------:R-:W2:Y:S06]  /*0020*/  LDCU UR5, c[0x0][0x2fc] ;  /* 0x00005f80ff0577ac */ /* 0x000eac0008000800 */
[----:B------:R-:W3:Y:S01]  /*0030*/  LDC R7, c[0x0][0x390] ;  /* 0x0000e400ff077b82 */ /* 0x000ee20000000800 */
[----:B0-----:R-:W-:Y:S01]  /*0040*/  VIADD R1, R1, 0xffffffe8 ;  /* 0xffffffe801017836 */ /* 0x001fe20000000000 */
[----:B------:R-:W0:Y:S01]  /*0050*/  S2R R26, SR_TID.X ;  /* 0x00000000001a7919 */ /* 0x000e220000002100 */
[----:B------:R-:W1:Y:S01]  /*0060*/  LDCU UR6, c[0x0][0x360] ;  /* 0x00006c00ff0677ac */ /* 0x000e620008000800 */
[----:B------:R-:W4:Y:S01]  /*0070*/  LDCU UR4, c[0x0][0x2f8] ;  /* 0x00005f00ff0477ac */ /* 0x000f220008000800 */
[----:B---3--:R-:W-:Y:S01]  /*0080*/  FMUL R7, R7, 16 ;  /* 0x4180000007077820 */ /* 0x008fe20000400000 */
[----:B----4-:R-:W-:Y:S01]  /*0090*/  IADD3 R18, P1, PT, R1, UR4, RZ ;  /* 0x0000000401127c10 */ /* 0x010fe2000ff3e0ff */
[----:B-1----:R-:W-:-:S04]  /*00a0*/  IMAD R3, R23, UR6, RZ ;  /* 0x0000000617037c24 */ /* 0x002fc8000f8e02ff */
[----:B--2---:R-:W-:Y:S02]  /*00b0*/  IMAD.X R2, RZ, RZ, UR5, P1 ;  /* 0x00000005ff027e24 */ /* 0x004fe400088e06ff */
[----:B0-----:R-:W-:-:S05]  /*00c0*/  IMAD.IADD R17, R3, 0x1, R26 ;  /* 0x0000000103117824 */ /* 0x001fca00078e021a */
[----:B------:R-:W-:-:S04]  /*00d0*/  I2FP.F32.S32 R0, R17 ;  /* 0x0000001100007245 */ /* 0x000fc80000201400 */
[----:B------:R-:W-:-:S13]  /*00e0*/  FSETP.GEU.AND P0, PT, R7, R0, PT ;  /* 0x000000000700720b */ /* 0x000fda0003f0e000 */
[----:B------:R-:W-:Y:S05]  /*00f0*/  @!P0 EXIT ;  /* 0x000000000000894d */ /* 0x000fea0003800000 */
[----:B------:R-:W0:Y:S01]  /*0100*/  LDC.64 R4, c[0x0][0x380] ;  /* 0x0000e000ff047b82 */ /* 0x000e220000000a00 */
[----:B------:R-:W1:Y:S07]  /*0110*/  LDCU.64 UR36, c[0x0][0x358] ;  /* 0x00006b00ff2477ac */ /* 0x000e6e0008000a00 */
[----:B------:R-:W2:Y:S01]  /*0120*/  S2UR UR38, SR_CgaCtaId ;  /* 0x00000000002679c3 */ /* 0x000ea20000008800 */
[----:B------:R-:W-:Y:S01]  /*0130*/  UMOV UR4, 0x400 ;  /* 0x0000040000047882 */ /* 0x000fe20000000000 */
[----:B------:R-:W-:Y:S01]  /*0140*/  FFMA R0, RZ, 1.4426950216293334961, RZ ;  /* 0x3fb8aa3bff007823 */ /* 0x000fe200000000ff */
[----:B------:R-:W-:Y:S01]  /*0150*/  LOP3.LUT R22, R26, 0x3f0, RZ, 0xc0, !PT ;  /* 0x000003f01a167812 */ /* 0x000fe200078ec0ff */
[----:B------:R-:W3:Y:S01]  /*0160*/  LDCU UR39, c[0x0][0x390] ;  /* 0x00007200ff2777ac */ /* 0x000ee20008000800 */
[----:B0-----:R-:W-:-:S06]  /*0170*/  IMAD.WIDE R4, R17, 0x4, R4 ;  /* 0x0000000411047825 */ /* 0x001fcc00078e0204 */
[----:B-1----:R-:W4:Y:S01]  /*0180*/  LDG.E R4, desc[UR36][R4.64] ;  /* 0x0000002404047981 */ /* 0x002f22000c1e1900 */
[----:B------:R-:W-:Y:S01]  /*0190*/  FADD R0, RZ, R0 ;  /* 0x00000000ff007221 */ /* 0x000fe20000000000 */
[----:B--2---:R-:W-:Y:S01]  /*01a0*/  ULEA UR38, UR38, UR4, 0x18 ;  /* 0x0000000426267291 */ /* 0x004fe2000f8ec0ff */
[----:B------:R0:W1:Y:S01]  /*01b0*/  I2F.F64.U32 R28, R22 ;  /* 0x00000016001c7312 */ /* 0x0000620000201800 */
[----:B------:R-:W-:Y:S01]  /*01c0*/  I2FP.F32.U32 R24, R3 ;  /* 0x0000000300187245 */ /* 0x000fe20000201000 */
[----:B------:R-:W-:Y:S01]  /*01d0*/  FFMA R0, RZ, RZ, R0 ;  /* 0x000000ffff007223 */ /* 0x000fe20000000000 */
[----:B------:R-:W-:Y:S02]  /*01e0*/  HFMA2 R16, -RZ, RZ, 0, 5.9604644775390625e-08 ;  /* 0x00000001ff107431 */ /* 0x000fe400000001ff */
[C---:B------:R-:W-:Y:S01]  /*01f0*/  LEA R9, R26.reuse, UR38, 0x2 ;  /* 0x000000261a097c11 */ /* 0x040fe2000f8e10ff */
[----:B------:R-:W-:Y:S01]  /*0200*/  FFMA R0, RZ, RZ, R0 ;  /* 0x000000ffff007223 */ /* 0x000fe20000000000 */
[----:B------:R-:W-:Y:S01]  /*0210*/  FADD R24, R7, -R24 ;  /* 0x8000001807187221 */ /* 0x000fe20000000000 */
[----:B------:R-:W-:-:S02]  /*0220*/  LOP3.LUT R26, R26, 0xf, RZ, 0xc0, !PT ;  /* 0x0000000f1a1a7812 */ /* 0x000fc400078ec0ff */
[----:B------:R-:W-:-:S04]  /*0230*/  FADD R19, R0, 1 ;  /* 0x3f80000000137421 */ /* 0x000fc80000000000 */
[----:B------:R-:W-:-:S04]  /*0240*/  FADD R25, R19, -1 ;  /* 0xbf80000013197421 */ /* 0x000fc80000000000 */
[----:B------:R-:W-:Y:S01]  /*0250*/  FADD R25, R0, -R25 ;  /* 0x8000001900197221 */ /* 0x000fe20000000000 */
[----:B----4-:R0:W-:Y:S01]  /*0260*/  STS [R9], R4 ;  /* 0x0000000409007388 */ /* 0x0101e20000000800 */
[----:B-1-3--:R-:W-:Y:S06]  /*0270*/  BAR.SYNC.DEFER_BLOCKING 0x0 ;  /* 0x0000000000007b1d */ /* 0x00afec0000010000 */
.L_x_4:
[----:B0-----:R-:W-:Y:S01]  /*0280*/  I2FP.F32.U32 R4, R16 ;  /* 0x0000001000047245 */ /* 0x001fe20000201000 */
[----:B------:R-:W-:-:S04]  /*0290*/  IMAD.MOV.U32 R0, RZ, RZ, 0x3f800000 ;  /* 0x3f800000ff007424 */ /* 0x000fc800078e00ff */
[----:B------:R-:W-:-:S05]  /*02a0*/  FADD R6, R4, -1 ;  /* 0xbf80000004067421 */ /* 0x000fca0000000000 */
[----:B------:R-:W-:-:S13]  /*02b0*/  FSETP.NEU.AND P0, PT, R6, RZ, PT ;  /* 0x000000ff0600720b */ /* 0x000fda0003f0d000 */
[----:B------:R-:W-:Y:S05]  /*02c0*/  @!P0 BRA `(.L_x_0) ;  /* 0x0000000000648947 */ /* 0x000fea0003800000 */
[CC--:B------:R-:W-:Y:S01]  /*02d0*/  FMUL R0, R19.reuse, R6.reuse ;  /* 0x0000000613007220 */ /* 0x0c0fe20000400000 */
[----:B------:R-:W-:Y:S01]  /*02e0*/  IMAD.MOV.U32 R10, RZ, RZ, 0x391fcb8e ;  /* 0x391fcb8eff0a7424 */ /* 0x000fe200078e00ff */
[-C--:B------:R-:W-:Y:S02]  /*02f0*/  FSETP.NAN.AND P2, PT, |R6|, |R6|.reuse, PT ;  /* 0x400000060600720b */ /* 0x080fe40003f48200 */
[----:B------:R-:W0:Y:S01]  /*0300*/  FRND R3, R0 ;  /* 0x0000000000037307 */ /* 0x000e220000201000 */
[----:B------:R-:W-:Y:S01]  /*0310*/  FFMA R8, R19, R6, -R0 ;  /* 0x0000000613087223 */ /* 0x000fe20000000800 */
[----:B------:R-:W-:-:S03]  /*0320*/  FSETP.GT.AND P0, PT, |R0|, 152, PT ;  /* 0x431800000000780b */ /* 0x000fc60003f04200 */
[----:B------:R-:W-:Y:S01]  /*0330*/  FFMA R8, R25, R6, R8 ;  /* 0x0000000619087223 */ /* 0x000fe20000000008 */
[----:B0-----:R-:W-:Y:S01]  /*0340*/  FADD R5, R0, -R3 ;  /* 0x8000000300057221 */ /* 0x001fe20000000000 */
[----:B------:R-:W-:-:S03]  /*0350*/  FSETP.GT.AND P1, PT, R3, RZ, PT ;  /* 0x000000ff0300720b */ /* 0x000fc60003f24000 */
[----:B------:R-:W-:Y:S01]  /*0360*/  FADD R5, R5, R8 ;  /* 0x0000000805057221 */ /* 0x000fe20000000000 */
[----:B------:R-:W-:Y:S02]  /*0370*/  SEL R3, RZ, 0x83000000, P1 ;  /* 0x83000000ff037807 */ /* 0x000fe40000800000 */
[----:B------:R-:W-:Y:S01]  /*0380*/  FSETP.GEU.AND P1, PT, R0, RZ, PT ;  /* 0x000000ff0000720b */ /* 0x000fe20003f2e000 */
[----:B------:R-:W-:Y:S02]  /*0390*/  FFMA R8, R5, R10, 0.0013391353422775864601 ;  /* 0x3aaf85ed05087423 */ /* 0x000fe4000000000a */
[----:B------:R-:W-:Y:S02]  /*03a0*/  VIADD R7, R3, 0x7f000000 ;  /* 0x7f00000003077836 */ /* 0x000fe40000000000 */
[C---:B------:R-:W-:Y:S02]  /*03b0*/  FFMA R10, R5.reuse, R8, 0.0096188392490148544312 ;  /* 0x3c1d9856050a7423 */ /* 0x040fe40000000008 */
[----:B------:R0:W1:Y:S02]  /*03c0*/  F2I.NTZ R8, R0 ;  /* 0x0000000000087305 */ /* 0x0000640000203100 */
[----:B------:R-:W-:-:S04]  /*03d0*/  FFMA R10, R5, R10, 0.055503588169813156128 ;  /* 0x3d6357bb050a7423 */ /* 0x000fc8000000000a */
[----:B------:R-:W-:Y:S01]  /*03e0*/  FFMA R10, R5, R10, 0.24022644758224487305 ;  /* 0x3e75fdec050a7423 */ /* 0x000fe2000000000a */
[----:B0-----:R-:W-:-:S03]  /*03f0*/  FSEL R0, RZ, +INF , !P1 ;  /* 0x7f800000ff007808 */ /* 0x001fc60004800000 */
[----:B------:R-:W-:-:S04]  /*0400*/  FFMA R10, R5, R10, 0.69314718246459960938 ;  /* 0x3f317218050a7423 */ /* 0x000fc8000000000a */
[----:B------:R-:W-:Y:S01]  /*0410*/  FFMA R10, R5, R10, 1 ;  /* 0x3f800000050a7423 */ /* 0x000fe2000000000a */
[----:B-1----:R-:W-:-:S03]  /*0420*/  LEA R8, R8, -R3, 0x17 ;  /* 0x8000000308087211 */ /* 0x002fc600078eb8ff */
[----:B------:R-:W-:-:S04]  /*0430*/  FMUL R7, R7, R10 ;  /* 0x0000000a07077220 */ /* 0x000fc80000400000 */
[----:B------:R-:W-:Y:S01]  /*0440*/  @!P0 FMUL R0, R8, R7 ;  /* 0x0000000708008220 */ /* 0x000fe20000400000 */
[----:B------:R-:W-:-:S07]  /*0450*/  @P2 FADD R0, R6, 2 ;  /* 0x4000000006002421 */ /* 0x000fce0000000000 */
.L_x_0:
[----:B------:R-:W-:-:S13]  /*0460*/  FSETP.GEU.AND P0, PT, R0, UR39, PT ;  /* 0x0000002700007c0b */ /* 0x000fda000bf0e000 */
[----:B------:R-:W-:Y:S05]  /*0470*/  @P0 BRA `(.L_x_1) ;  /* 0x00000004002c0947 */ /* 0x000fea0003800000 */
[CC--:B------:R-:W-:Y:S01]  /*0480*/  FMUL R6, R19.reuse, R4.reuse ;  /* 0x0000000413067220 */ /* 0x0c0fe20000400000 */
[----:B------:R-:W-:Y:S01]  /*0490*/  IMAD.MOV.U32 R10, RZ, RZ, 0x391fcb8e ;  /* 0x391fcb8eff0a7424 */ /* 0x000fe200078e00ff */
[-C--:B------:R-:W-:Y:S01]  /*04a0*/  FSETP.NAN.AND P1, PT, |R4|, |R4|.reuse, PT ;  /* 0x400000040400720b */ /* 0x080fe20003f28200 */
[----:B------:R-:W-:Y:S01]  /*04b0*/  F2I.TRUNC.NTZ R0, R0 ;  /* 0x0000000000007305 */ /* 0x000fe2000020f100 */
[----:B------:R-:W-:Y:S01]  /*04c0*/  FFMA R8, R19, R4, -R6 ;  /* 0x0000000413087223 */ /* 0x000fe20000000806 */
[----:B------:R-:W-:-:S03]  /*04d0*/  FSETP.GEU.AND P2, PT, R6, RZ, PT ;  /* 0x000000ff0600720b */ /* 0x000fc60003f4e000 */
[----:B------:R-:W-:-:S03]  /*04e0*/  FFMA R8, R25, R4, R8 ;  /* 0x0000000419087223 */ /* 0x000fc60000000008 */
[----:B------:R-:W0:Y:S08]  /*04f0*/  FRND R3, R6 ;  /* 0x0000000600037307 */ /* 0x000e300000201000 */
[----:B------:R-:W1:Y:S01]  /*0500*/  F2I.NTZ R7, R6 ;  /* 0x0000000600077305 */ /* 0x000e620000203100 */
[----:B0-----:R-:W-:Y:S01]  /*0510*/  FADD R5, R6, -R3 ;  /* 0x8000000306057221 */ /* 0x001fe20000000000 */
[----:B------:R-:W-:-:S03]  /*0520*/  FSETP.GT.AND P0, PT, R3, RZ, PT ;  /* 0x000000ff0300720b */ /* 0x000fc60003f04000 */
[----:B------:R-:W-:-:S04]  /*0530*/  FADD R5, R8, R5 ;  /* 0x0000000508057221 */ /* 0x000fc80000000000 */
[C---:B------:R-:W-:Y:S01]  /*0540*/  FFMA R8, R5.reuse, R10, 0.0013391353422775864601 ;  /* 0x3aaf85ed05087423 */ /* 0x040fe2000000000a */
[----:B------:R-:W-:Y:S02]  /*0550*/  SEL R10, RZ, 0x83000000, P0 ;  /* 0x83000000ff0a7807 */ /* 0x000fe40000000000 */
[----:B------:R-:W-:Y:S01]  /*0560*/  FSETP.GT.AND P0, PT, |R6|, 152, PT ;  /* 0x431800000600780b */ /* 0x000fe20003f04200 */
[C---:B------:R-:W-:Y:S02]  /*0570*/  FFMA R8, R5.reuse, R8, 0.0096188392490148544312 ;  /* 0x3c1d985605087423 */ /* 0x040fe40000000008 */
[----:B------:R-:W-:Y:S02]  /*0580*/  VIADD R3, R10, 0x7f000000 ;  /* 0x7f0000000a037836 */ /* 0x000fe40000000000 */
[----:B------:R-:W-:Y:S01]  /*0590*/  FFMA R8, R5, R8, 0.055503588169813156128 ;  /* 0x3d6357bb05087423 */ /* 0x000fe20000000008 */
[----:B-1----:R-:W-:-:S03]  /*05a0*/  IMAD R10, R7, 0x800000, -R10 ;  /* 0x00800000070a7824 */ /* 0x002fc600078e0a0a */
[----:B------:R-:W-:-:S04]  /*05b0*/  FFMA R8, R5, R8, 0.24022644758224487305 ;  /* 0x3e75fdec05087423 */ /* 0x000fc80000000008 */
[----:B------:R-:W-:-:S04]  /*05c0*/  FFMA R8, R5, R8, 0.69314718246459960938 ;  /* 0x3f31721805087423 */ /* 0x000fc80000000008 */
[----:B------:R-:W-:-:S04]  /*05d0*/  FFMA R8, R5, R8, 1 ;  /* 0x3f80000005087423 */ /* 0x000fc80000000008 */
[----:B------:R-:W-:Y:S01]  /*05e0*/  FMUL R3, R8, R3 ;  /* 0x0000000308037220 */ /* 0x000fe20000400000 */
[----:B------:R-:W-:-:S03]  /*05f0*/  MOV R8, 0x1 ;  /* 0x0000000100087802 */ /* 0x000fc60000000f00 */
[----:B------:R-:W-:Y:S01]  /*0600*/  FMUL R3, R3, R10 ;  /* 0x0000000a03037220 */ /* 0x000fe20000400000 */
[----:B------:R-:W-:Y:S01]  /*0610*/  @P0 FSEL R3, RZ, +INF , !P2 ;  /* 0x7f800000ff030808 */ /* 0x000fe20005000000 */
[----:B------:R-:W-:-:S06]  /*0620*/  @P1 FADD R3, R4, 2 ;  /* 0x4000000004031421 */ /* 0x000fcc0000000000 */
[----:B------:R-:W0:Y:S08]  /*0630*/  F2I.TRUNC.NTZ R3, R3 ;  /* 0x0000000300037305 */ /* 0x000e30000020f100 */
[----:B0-----:R0:W1:Y:S02]  /*0640*/  I2F.F64 R4, R3 ;  /* 0x0000000300047312 */ /* 0x0010640000201c00 */
[----:B0-----:R-:W-:-:S06]  /*0650*/  IMAD R3, R22, R3, RZ ;  /* 0x0000000316037224 */ /* 0x001fcc00078e02ff */
[----:B-1----:R-:W0:Y:S02]  /*0660*/  MUFU.RCP64H R9, R5 ;  /* 0x0000000500097308 */ /* 0x002e240000001800 */
[----:B0-----:R-:W-:-:S08]  /*0670*/  DFMA R6, -R4, R8, 1 ;  /* 0x3ff000000406742b */ /* 0x001fd00000000108 */
[----:B------:R-:W-:-:S08]  /*0680*/  DFMA R6, R6, R6, R6 ;  /* 0x000000060606722b */ /* 0x000fd00000000006 */
[----:B------:R-:W-:-:S08]  /*0690*/  DFMA R6, R8, R6, R8 ;  /* 0x000000060806722b */ /* 0x000fd00000000008 */
[----:B------:R-:W-:-:S08]  /*06a0*/  DFMA R8, -R4, R6, 1 ;  /* 0x3ff000000408742b */ /* 0x000fd00000000106 */
[----:B------:R-:W-:-:S08]  /*06b0*/  DFMA R6, R6, R8, R6 ;  /* 0x000000080606722b */ /* 0x000fd00000000006 */
[----:B------:R-:W-:-:S08]  /*06c0*/  DMUL R8, R6, 160 ;  /* 0x4064000006087828 */ /* 0x000fd00000000000 */
[----:B------:R-:W-:-:S08]  /*06d0*/  DFMA R10, -R4, R8, 160 ;  /* 0x40640000040a742b */ /* 0x000fd00000000108 */
[----:B------:R-:W-:Y:S01]  /*06e0*/  DFMA R6, R6, R10, R8 ;  /* 0x0000000a0606722b */ /* 0x000fe20000000008 */
[----:B------:R-:W-:-:S09]  /*06f0*/  IMAD R9, R0, 0x10, R3 ;  /* 0x0000001000097824 */ /* 0x000fd200078e0203 */
[----:B------:R-:W-:-:S05]  /*0700*/  FFMA R8, RZ, R5, R7 ;  /* 0x00000005ff087223 */ /* 0x000fca0000000007 */
[----:B------:R-:W-:-:S13]  /*0710*/  FSETP.GT.AND P0, PT, |R8|, 1.469367938527859385e-39, PT ;  /* 0x001000000800780b */ /* 0x000fda0003f04200 */
[----:B------:R-:W-:Y:S05]  /*0720*/  @P0 BRA `(.L_x_2) ;  /* 0x0000000000080947 */ /* 0x000fea0003800000 */
[----:B------:R-:W-:-:S07]  /*0730*/  MOV R8, 0x750 ;  /* 0x0000075000087802 */ /* 0x000fce0000000f00 */
[----:B------:R-:W-:Y:S05]  /*0740*/  CALL.REL.NOINC `($__internal_0_$__cuda_sm20_div_rn_f64_full) ;  /* 0x0000000000ac7944 */ /* 0x000fea0003c00000 */
.L_x_2:
[----:B------:R-:W-:-:S04]  /*0750*/  I2FP.F32.S32 R5, R9 ;  /* 0x0000000900057245 */ /* 0x000fc80000201400 */
[----:B------:R-:W-:-:S13]  /*0760*/  FSETP.GT.AND P0, PT, R24, R5, PT ;  /* 0x000000051800720b */ /* 0x000fda0003f04000 */
[----:B------:R-:W-:-:S14]  /*0770*/  DSETP.LEU.OR P0, PT, R6, R28, !P0 ;  /* 0x0000001c0600722a */ /* 0x000fdc000470b400 */
[----:B------:R-:W-:Y:S05]  /*0780*/  @P0 BRA `(.L_x_3) ;  /* 0x0000000000580947 */ /* 0x000fea0003800000 */
[----:B------:R-:W-:Y:S01]  /*0790*/  IMAD.IADD R8, R26, 0x1, R3 ;  /* 0x000000011a087824 */ /* 0x000fe200078e0203 */
[----:B------:R-:W-:Y:S01]  /*07a0*/  LEA R7, R9, UR38, 0x2 ;  /* 0x0000002609077c11 */ /* 0x000fe2000f8e10ff */
[----:B------:R-:W-:Y:S01]  /*07b0*/  STL.64 [R1], R16 ;  /* 0x0000001001007387 */ /* 0x000fe20000100a00 */
[----:B------:R-:W-:Y:S01]  /*07c0*/  LEA R3, R3, UR38, 0x2 ;  /* 0x0000002603037c11 */ /* 0x000fe2000f8e10ff */
[----:B------:R-:W0:Y:S01]  /*07d0*/  LDCU.64 UR4, c[0x4][0x8] ;  /* 0x01000100ff0477ac */ /* 0x000e220008000a00 */
[----:B------:R-:W-:Y:S01]  /*07e0*/  LEA R0, R8, UR38, 0x2 ;  /* 0x0000002608007c11 */ /* 0x000fe2000f8e10ff */
[----:B------:R-:W-:Y:S01]  /*07f0*/  LDS R4, [R7] ;  /* 0x0000000007047984 */ /* 0x000fe20000000800 */
[----:B------:R-:W-:Y:S02]  /*0800*/  MOV R10, 0x0 ;  /* 0x00000000000a7802 */ /* 0x000fe40000000f00 */
[----:B------:R-:W-:Y:S01]  /*0810*/  MOV R6, R18 ;  /* 0x0000001200067202 */ /* 0x000fe20000000f00 */
[----:B------:R-:W1:Y:S03]  /*0820*/  LDS R13, [R0] ;  /* 0x00000000000d7984 */ /* 0x000e660000000800 */
[----:B------:R-:W2:Y:S01]  /*0830*/  LDC.64 R10, c[0x4][R10] ;  /* 0x010000000a0a7b82 */ /* 0x000ea20000000a00 */
[----:B------:R-:W-:Y:S01]  /*0840*/  STL.64 [R1+0x8], R8 ;  /* 0x0000080801007387 */ /* 0x000fe20000100a00 */
[----:B0-----:R-:W-:Y:S01]  /*0850*/  IMAD.U32 R5, RZ, RZ, UR5 ;  /* 0x00000005ff057e24 */ /* 0x001fe2000f8e00ff */
[----:B-1----:R-:W-:Y:S01]  /*0860*/  IADD3 R13, PT, PT, R13, R4, RZ ;  /* 0x000000040d0d7210 */ /* 0x002fe20007ffe0ff */
[----:B------:R-:W-:-:S04]  /*0870*/  IMAD.U32 R4, RZ, RZ, UR4 ;  /* 0x00000004ff047e24 */ /* 0x000fc8000f8e00ff */
[----:B------:R-:W-:Y:S04]  /*0880*/  STS [R0], R13 ;  /* 0x0000000d00007388 */ /* 0x000fe80000000800 */
[----:B------:R0:W-:Y:S04]  /*0890*/  STS [R7], RZ ;  /* 0x000000ff07007388 */ /* 0x0001e80000000800 */
[----:B------:R-:W1:Y:S01]  /*08a0*/  LDS R12, [R3] ;  /* 0x00000000030c7984 */ /* 0x000e620000000800 */
[----:B0-----:R-:W-:-:S03]  /*08b0*/  IMAD.MOV.U32 R7, RZ, RZ, R2 ;  /* 0x000000ffff077224 */ /* 0x001fc600078e0002 */
[----:B-12---:R0:W-:Y:S04]  /*08c0*/  STL [R1+0x10], R12 ;  /* 0x0000100c01007387 */ /* 0x0061e80000100800 */
[----:B------:R-:W-:-:S07]  /*08d0*/  LEPC R20, `(.L_x_3) ;  /* 0x000000001014794e */ /* 0x000fce0000000000 */
[----:B0-----:R-:W-:Y:S05]  /*08e0*/  CALL.ABS.NOINC R10 ;  /* 0x000000000a007343 */ /* 0x001fea0003c00000 */
.L_x_3:
[----:B------:R-:W-:Y:S05]  /*08f0*/  WARPSYNC.ALL ;  /* 0x0000000000007948 */ /* 0x000fea0003800000 */
[----:B------:R-:W-:Y:S01]  /*0900*/  BAR.SYNC.DEFER_BLOCKING 0x0 ;  /* 0x0000000000007b1d */ /* 0x000fe20000010000 */
[----:B------:R-:W-:-:S05]  /*0910*/  VIADD R16, R16, 0x1 ;  /* 0x0000000110107836 */ /* 0x000fca0000000000 */
[----:B------:R-:W-:Y:S05]  /*0920*/  BRA `(.L_x_4) ;  /* 0xfffffff800547947 */ /* 0x000fea000383ffff */
.L_x_1:
[----:B------:R-:W0:Y:S02]  /*0930*/  S2R R0, SR_TID.X ;  /* 0x0000000000007919 */ /* 0x000e240000002100 */
[----:B0-----:R-:W-:-:S13]  /*0940*/  ISETP.GT.U32.AND P0, PT, R0, 0xf, PT ;  /* 0x0000000f0000780c */ /* 0x001fda0003f04070 */
[----:B------:R-:W-:Y:S05]  /*0950*/  @P0 EXIT ;  /* 0x000000000000094d */ /* 0x000fea0003800000 */
[----:B------:R-:W0:Y:S01]  /*0960*/  S2UR UR5, SR_CgaCtaId ;  /* 0x00000000000579c3 */ /* 0x000e220000008800 */
[----:B------:R-:W-:Y:S01]  /*0970*/  UMOV UR4, 0x400 ;  /* 0x0000040000047882 */ /* 0x000fe20000000000 */
[----:B------:R-:W-:-:S06]  /*0980*/  LEA R23, R23, R0, 0x4 ;  /* 0x0000000017177211 */ /* 0x000fcc00078e20ff */
[----:B------:R-:W1:Y:S01]  /*0990*/  LDC.64 R2, c[0x0][0x388] ;  /* 0x0000e200ff027b82 */ /* 0x000e620000000a00 */
[----:B0-----:R-:W-:-:S06]  /*09a0*/  ULEA UR4, UR5, UR4, 0x18 ;  /* 0x0000000405047291 */ /* 0x001fcc000f8ec0ff */
[----:B------:R-:W-:Y:S01]  /*09b0*/  LEA R5, R0, UR4, 0x2 ;  /* 0x0000000400057c11 */ /* 0x000fe2000f8e10ff */
[----:B-1----:R-:W-:-:S05]  /*09c0*/  IMAD.WIDE.U32 R2, R23, 0x4, R2 ;  /* 0x0000000417027825 */ /* 0x002fca00078e0002 */
[----:B------:R-:W0:Y:S04]  /*09d0*/  LDS R5, [R5] ;  /* 0x0000000005057984 */ /* 0x000e280000000800 */
[----:B0-----:R-:W-:Y:S01]  /*09e0*/  STG.E desc[UR36][R2.64], R5 ;  /* 0x0000000502007986 */ /* 0x001fe2000c101924 */
[----:B------:R-:W-:Y:S05]  /*09f0*/  EXIT ;  /* 0x000000000000794d */ /* 0x000fea0003800000 */
        .weak           $__internal_0_$__cuda_sm20_div_rn_f64_full
        .type           $__internal_0_$__cuda_sm20_div_rn_f64_full,@function
        .size           $__internal_0_$__cuda_sm20_div_rn_f64_full,(.L_x_9 - $__internal_0_$__cuda_sm20_div_rn_f64_full)
$__internal_0_$__cuda_sm20_div_rn_f64_full:
[C---:B------:R-:W-:Y:S01]  /*0a00*/  FSETP.GEU.AND P0, PT, |R5|.reuse, 1.469367938527859385e-39, PT ;  /* 0x001000000500780b */ /* 0x040fe20003f0e200 */
[----:B------:R-:W-:Y:S01]  /*0a10*/  IMAD.MOV.U32 R10, RZ, RZ, 0x1 ;  /* 0x00000001ff0a7424 */ /* 0x000fe200078e00ff */
[C---:B------:R-:W-:Y:S02]  /*0a20*/  LOP3.LUT R20, R5.reuse, 0x800fffff, RZ, 0xc0, !PT ;  /* 0x800fffff05147812 */ /* 0x040fe400078ec0ff */
[----:B------:R-:W-:Y:S02]  /*0a30*/  LOP3.LUT R27, R5, 0x7ff00000, RZ, 0xc0, !PT ;  /* 0x7ff00000051b7812 */ /* 0x000fe400078ec0ff */
[----:B------:R-:W-:Y:S01]  /*0a40*/  LOP3.LUT R21, R20, 0x3ff00000, RZ, 0xfc, !PT ;  /* 0x3ff0000014157812 */ /* 0x000fe200078efcff */
[----:B------:R-:W-:Y:S01]  /*0a50*/  IMAD.MOV.U32 R20, RZ, RZ, R4 ;  /* 0x000000ffff147224 */ /* 0x000fe200078e0004 */
[----:B------:R-:W-:Y:S02]  /*0a60*/  MOV R0, 0x1ca00000 ;  /* 0x1ca0000000007802 */ /* 0x000fe40000000f00 */
[----:B------:R-:W-:-:S03]  /*0a70*/  ISETP.LE.U32.AND P1, PT, R27, 0x40600000, PT ;  /* 0x406000001b00780c */ /* 0x000fc60003f23070 */
[----:B------:R-:W-:Y:S01]  /*0a80*/  @!P0 DMUL R20, R4, 8.98846567431157953865e+307 ;  /* 0x7fe0000004148828 */ /* 0x000fe20000000000 */
[----:B------:R-:W-:-:S04]  /*0a90*/  SEL R14, R0, 0x63400000, !P1 ;  /* 0x63400000000e7807 */ /* 0x000fc80004800000 */
[----:B------:R-:W-:Y:S01]  /*0aa0*/  LOP3.LUT R15, R14, 0x40000, RZ, 0xfc, !PT ;  /* 0x000400000e0f7812 */ /* 0x000fe200078efcff */
[----:B------:R-:W0:Y:S01]  /*0ab0*/  MUFU.RCP64H R11, R21 ;  /* 0x00000015000b7308 */ /* 0x000e220000001800 */
[----:B------:R-:W-:-:S03]  /*0ac0*/  IMAD.MOV.U32 R14, RZ, RZ, RZ ;  /* 0x000000ffff0e7224 */ /* 0x000fc600078e00ff */
[----:B------:R-:W-:Y:S01]  /*0ad0*/  @!P0 LOP3.LUT R27, R21, 0x7ff00000, RZ, 0xc0, !PT ;  /* 0x7ff00000151b8812 */ /* 0x000fe200078ec0ff */
[----:B0-----:R-:W-:-:S08]  /*0ae0*/  DFMA R6, R10, -R20, 1 ;  /* 0x3ff000000a06742b */ /* 0x001fd00000000814 */
[----:B------:R-:W-:-:S08]  /*0af0*/  DFMA R6, R6, R6, R6 ;  /* 0x000000060606722b */ /* 0x000fd00000000006 */
[----:B------:R-:W-:-:S08]  /*0b00*/  DFMA R6, R10, R6, R10 ;  /* 0x000000060a06722b */ /* 0x000fd0000000000a */
[----:B------:R-:W-:-:S08]  /*0b10*/  DFMA R12, R6, -R20, 1 ;  /* 0x3ff00000060c742b */ /* 0x000fd00000000814 */
[----:B------:R-:W-:-:S08]  /*0b20*/  DFMA R12, R6, R12, R6 ;  /* 0x0000000c060c722b */ /* 0x000fd00000000006 */
[----:B------:R-:W-:-:S08]  /*0b30*/  DMUL R6, R12, R14 ;  /* 0x0000000e0c067228 */ /* 0x000fd00000000000 */
[----:B------:R-:W-:-:S08]  /*0b40*/  DFMA R10, R6, -R20, R14 ;  /* 0x80000014060a722b */ /* 0x000fd0000000000e */
[----:B------:R-:W-:Y:S01]  /*0b50*/  DFMA R10, R12, R10, R6 ;  /* 0x0000000a0c0a722b */ /* 0x000fe20000000006 */
[----:B------:R-:W-:-:S05]  /*0b60*/  IMAD.MOV.U32 R6, RZ, RZ, 0x40600000 ;  /* 0x40600000ff067424 */ /* 0x000fca00078e00ff */
[----:B------:R-:W-:-:S04]  /*0b70*/  IADD3 R7, PT, PT, R6, -0x1, RZ ;  /* 0xffffffff06077810 */ /* 0x000fc80007ffe0ff */
[----:B------:R-:W-:Y:S01]  /*0b80*/  ISETP.GT.U32.AND P0, PT, R7, 0x7feffffe, PT ;  /* 0x7feffffe0700780c */ /* 0x000fe20003f04070 */
[----:B------:R-:W-:-:S05]  /*0b90*/  VIADD R7, R27, 0xffffffff ;  /* 0xffffffff1b077836 */ /* 0x000fca0000000000 */
[----:B------:R-:W-:-:S13]  /*0ba0*/  ISETP.GT.U32.OR P0, PT, R7, 0x7feffffe, P0 ;  /* 0x7feffffe0700780c */ /* 0x000fda0000704470 */
[----:B------:R-:W-:Y:S05]  /*0bb0*/  @P0 BRA `(.L_x_5) ;  /* 0x0000000000740947 */ /* 0x000fea0003800000 */
[----:B------:R-:W-:-:S04]  /*0bc0*/  LOP3.LUT R6, R5, 0x7ff00000, RZ, 0xc0, !PT ;  /* 0x7ff0000005067812 */ /* 0x000fc800078ec0ff */
[----:B------:R-:W-:Y:S01]  /*0bd0*/  ISETP.LE.U32.AND P0, PT, R6, 0x40600000, PT ;  /* 0x406000000600780c */ /* 0x000fe20003f03070 */
[----:B------:R-:W-:Y:S01]  /*0be0*/  IMAD.MOV R7, RZ, RZ, -R6 ;  /* 0x000000ffff077224 */ /* 0x000fe200078e0a06 */
[----:B------:R-:W-:-:S04]  /*0bf0*/  MOV R6, 0x40600000 ;  /* 0x4060000000067802 */ /* 0x000fc80000000f00 */
[----:B------:R-:W-:Y:S02]  /*0c00*/  VIADDMNMX R6, R7, R6, 0xb9600000, !PT ;  /* 0xb960000007067446 */ /* 0x000fe40007800106 */
[----:B------:R-:W-:Y:S02]  /*0c10*/  SEL R7, R0, 0x63400000, !P0 ;  /* 0x6340000000077807 */ /* 0x000fe40004000000 */
[----:B------:R-:W-:Y:S02]  /*0c20*/  VIMNMX R0, PT, PT, R6, 0x46a00000, PT ;  /* 0x46a0000006007848 */ /* 0x000fe40003fe0100 */
[----:B------:R-:W-:-:S03]  /*0c30*/  MOV R6, RZ ;  /* 0x000000ff00067202 */ /* 0x000fc60000000f00 */
[----:B------:R-:W-:-:S04]  /*0c40*/  IMAD.IADD R0, R0, 0x1, -R7 ;  /* 0x0000000100007824 */ /* 0x000fc800078e0a07 */
[----:B------:R-:W-:-:S06]  /*0c50*/  VIADD R7, R0, 0x7fe00000 ;  /* 0x7fe0000000077836 */ /* 0x000fcc0000000000 */
[----:B------:R-:W-:-:S10]  /*0c60*/  DMUL R12, R10, R6 ;  /* 0x000000060a0c7228 */ /* 0x000fd40000000000 */
[----:B------:R-:W-:-:S13]  /*0c70*/  FSETP.GTU.AND P0, PT, |R13|, 1.469367938527859385e-39, PT ;  /* 0x001000000d00780b */ /* 0x000fda0003f0c200 */
[----:B------:R-:W-:Y:S05]  /*0c80*/  @P0 BRA `(.L_x_6) ;  /* 0x0000000000840947 */ /* 0x000fea0003800000 */
[----:B------:R-:W-:Y:S01]  /*0c90*/  DFMA R14, R10, -R20, R14 ;  /* 0x800000140a0e722b */ /* 0x000fe2000000000e */
[----:B------:R-:W-:-:S09]  /*0ca0*/  IMAD.MOV.U32 R6, RZ, RZ, RZ ;  /* 0x000000ffff067224 */ /* 0x000fd200078e00ff */
[C---:B------:R-:W-:Y:S02]  /*0cb0*/  FSETP.NEU.AND P0, PT, R15.reuse, RZ, PT ;  /* 0x000000ff0f00720b */ /* 0x040fe40003f0d000 */
[----:B------:R-:W-:-:S04]  /*0cc0*/  LOP3.LUT R21, R15, 0x80000000, R5, 0x48, !PT ;  /* 0x800000000f157812 */ /* 0x000fc800078e4805 */
[----:B------:R-:W-:-:S07]  /*0cd0*/  LOP3.LUT R7, R21, R7, RZ, 0xfc, !PT ;  /* 0x0000000715077212 */ /* 0x000fce00078efcff */
[----:B------:R-:W-:Y:S05]  /*0ce0*/  @!P0 BRA `(.L_x_6) ;  /* 0x00000000006c8947 */ /* 0x000fea0003800000 */
[----:B------:R-:W-:Y:S01]  /*0cf0*/  IMAD.MOV R5, RZ, RZ, -R0 ;  /* 0x000000ffff057224 */ /* 0x000fe200078e0a00 */
[----:B------:R-:W-:Y:S01]  /*0d00*/  MOV R4, RZ ;  /* 0x000000ff00047202 */ /* 0x000fe20000000f00 */
[----:B------:R-:W-:-:S05]  /*0d10*/  DMUL.RP R6, R10, R6 ;  /* 0x000000060a067228 */ /* 0x000fca0000008000 */
[----:B------:R-:W-:-:S05]  /*0d20*/  DFMA R4, R12, -R4, R10 ;  /* 0x800000040c04722b */ /* 0x000fca000000000a */
[----:B------:R-:W-:Y:S02]  /*0d30*/  LOP3.LUT R21, R7, R21, RZ, 0x3c, !PT ;  /* 0x0000001507157212 */ /* 0x000fe400078e3cff */
[----:B------:R-:W-:-:S04]  /*0d40*/  IADD3 R4, PT, PT, -R0, -0x43300000, RZ ;  /* 0xbcd0000000047810 */ /* 0x000fc80007ffe1ff */
[----:B------:R-:W-:-:S04]  /*0d50*/  FSETP.NEU.AND P0, PT, |R5|, R4, PT ;  /* 0x000000040500720b */ /* 0x000fc80003f0d200 */
[----:B------:R-:W-:Y:S02]  /*0d60*/  FSEL R12, R6, R12, !P0 ;  /* 0x0000000c060c7208 */ /* 0x000fe40004000000 */
[----:B------:R-:W-:Y:S01]  /*0d70*/  FSEL R13, R21, R13, !P0 ;  /* 0x0000000d150d7208 */ /* 0x000fe20004000000 */
[----:B------:R-:W-:Y:S06]  /*0d80*/  BRA `(.L_x_6) ;  /* 0x0000000000447947 */ /* 0x000fec0003800000 */
.L_x_5:
[----:B------:R-:W-:-:S14]  /*0d90*/  DSETP.NAN.AND P0, PT, R4, R4, PT ;  /* 0x000000040400722a */ /* 0x000fdc0003f08000 */
[----:B------:R-:W-:Y:S05]  /*0da0*/  @P0 BRA `(.L_x_7) ;  /* 0x0000000000340947 */ /* 0x000fea0003800000 */
[----:B------:R-:W-:Y:S01]  /*0db0*/  ISETP.NE.AND P0, PT, R6, R27, PT ;  /* 0x0000001b0600720c */ /* 0x000fe20003f05270 */
[----:B------:R-:W-:Y:S02]  /*0dc0*/  IMAD.MOV.U32 R12, RZ, RZ, 0x0 ;  /* 0x00000000ff0c7424 */ /* 0x000fe400078e00ff */
[----:B------:R-:W-:-:S10]  /*0dd0*/  IMAD.MOV.U32 R13, RZ, RZ, -0x80000 ;  /* 0xfff80000ff0d7424 */ /* 0x000fd400078e00ff */
[----:B------:R-:W-:Y:S05]  /*0de0*/  @!P0 BRA `(.L_x_6) ;  /* 0x00000000002c8947 */ /* 0x000fea0003800000 */
[----:B------:R-:W-:Y:S02]  /*0df0*/  ISETP.NE.AND P0, PT, R6, 0x7ff00000, PT ;  /* 0x7ff000000600780c */ /* 0x000fe40003f05270 */
[----:B------:R-:W-:Y:S02]  /*0e00*/  LOP3.LUT R4, R5, 0x40640000, RZ, 0x3c, !PT ;  /* 0x4064000005047812 */ /* 0x000fe400078e3cff */
[----:B------:R-:W-:Y:S02]  /*0e10*/  ISETP.EQ.OR P0, PT, R27, RZ, !P0 ;  /* 0x000000ff1b00720c */ /* 0x000fe40004702670 */
[----:B------:R-:W-:-:S11]  /*0e20*/  LOP3.LUT R13, R4, 0x80000000, RZ, 0xc0, !PT ;  /* 0x80000000040d7812 */ /* 0x000fd600078ec0ff */
[----:B------:R-:W-:Y:S02]  /*0e30*/  @P0 LOP3.LUT R0, R13, 0x7ff00000, RZ, 0xfc, !PT ;  /* 0x7ff000000d000812 */ /* 0x000fe400078efcff */
[----:B------:R-:W-:Y:S01]  /*0e40*/  @!P0 MOV R12, RZ ;  /* 0x000000ff000c8202 */ /* 0x000fe20000000f00 */
[----:B------:R-:W-:Y:S02]  /*0e50*/  @P0 IMAD.MOV.U32 R12, RZ, RZ, RZ ;  /* 0x000000ffff0c0224 */ /* 0x000fe400078e00ff */
[----:B------:R-:W-:Y:S01]  /*0e60*/  @P0 IMAD.MOV.U32 R13, RZ, RZ, R0 ;  /* 0x000000ffff0d0224 */ /* 0x000fe200078e0000 */
[----:B------:R-:W-:Y:S06]  /*0e70*/  BRA `(.L_x_6) ;  /* 0x0000000000087947 */ /* 0x000fec0003800000 */
.L_x_7:
[----:B------:R-:W-:Y:S02]  /*0e80*/  LOP3.LUT R13, R5, 0x80000, RZ, 0xfc, !PT ;  /* 0x00080000050d7812 */ /* 0x000fe400078efcff */
[----:B------:R-:W-:-:S07]  /*0e90*/  MOV R12, R4 ;  /* 0x00000004000c7202 */ /* 0x000fce0000000f00 */
.L_x_6:
[----:B------:R-:W-:Y:S01]  /*0ea0*/  MOV R4, R8 ;  /* 0x0000000800047202 */ /* 0x000fe20000000f00 */
[----:B------:R-:W-:Y:S02]  /*0eb0*/  IMAD.MOV.U32 R5, RZ, RZ, 0x0 ;  /* 0x00000000ff057424 */ /* 0x000fe400078e00ff */
[----:B------:R-:W-:Y:S02]  /*0ec0*/  IMAD.MOV.U32 R6, RZ, RZ, R12 ;  /* 0x000000ffff067224 */ /* 0x000fe400078e000c */
[----:B------:R-:W-:Y:S01]  /*0ed0*/  IMAD.MOV.U32 R7, RZ, RZ, R13 ;  /* 0x000000ffff077224 */ /* 0x000fe200078e000d */
[----:B------:R-:W-:Y:S06]  /*0ee0*/  RET.REL.NODEC R4 `(_Z7sumadorPiS_f) ;  /* 0xfffffff004447950 */ /* 0x000fec0003c3ffff */
.L_x_8:
[----:B------:R-:W-:-:S00]  /*0ef0*/  BRA `(.L_x_8) ;  /* 0xfffffffc00fc7947 */ /* 0x000fc0000383ffff */
[----:B------:R-:W-:-:S00]  /*0f00*/  NOP ;  /* 0x0000000000007918 */ /* 0x000fc00000000000 */
[----:B------:R-:W-:-:S00]  /*0f10*/  NOP ;  /* 0x0000000000007918 */ /* 0x000fc00000000000 */
[----:B------:R-:W-:-:S00]  /*0f20*/  NOP ;  /* 0x0000000000007918 */ /* 0x000fc00000000000 */
[----:B------:R-:W-:-:S00]  /*0f30*/  NOP ;  /* 0x0000000000007918 */ /* 0x000fc00000000000 */
[----:B------:R-:W-:-:S00]  /*0f40*/  NOP ;  /* 0x0000000000007918 */ /* 0x000fc00000000000 */
[----:B------:R-:W-:-:S00]  /*0f50*/  NOP ;  /* 0x0000000000007918 */ /* 0x000fc00000000000 */
[----:B------:R-:W-:-:S00]  /*0f60*/  NOP ;  /* 0x0000000000007918 */ /* 0x000fc00000000000 */
[----:B------:R-:W-:-:S00]  /*0f70*/  NOP ;  /* 0x0000000000007918 */ /* 0x000fc00000000000 */
.L_x_9:


//--------------------- .nv.global.init           --------------------------
	.section	.nv.global.init,"aw",@progbits
.nv.global.init:
	.type		$str,@object
	.size		$str,(.L_0 - $str)
$str:
        /*0000*/ 	.byte	0x54, 0x52, 0x41, 0x42, 0x41, 0x4a, 0x4f, 0x20, 0x49, 0x54, 0x45, 0x52, 0x41, 0x43, 0x49, 0x4f
        /*0010*/ 	.byte	0x4e, 0x3a, 0x20, 0x25, 0x64, 0x20, 0x2d, 0x20, 0x54, 0x49, 0x44, 0x20, 0x25, 0x64, 0x20, 0x2d
        /*0020*/ 	.byte	0x20, 0x41, 0x43, 0x43, 0x45, 0x53, 0x4f, 0x3a, 0x20, 0x25, 0x64, 0x20, 0x2d, 0x20, 0x4f, 0x46
        /*0030*/ 	.byte	0x46, 0x53, 0x45, 0x54, 0x20, 0x25, 0x64, 0x20, 0x2d, 0x20, 0x52, 0x45, 0x53, 0x55, 0x4c, 0x54
        /*0040*/ 	.byte	0x41, 0x44, 0x4f, 0x3a, 0x20, 0x25, 0x64, 0x20, 0x0a, 0x00
.L_0:


//--------------------- .nv.shared._Z7sumadorPiS_f --------------------------
	.section	.nv.shared._Z7sumadorPiS_f,"aw",@nobits
	.sectionflags	@""
	.align	4
.nv.shared._Z7sumadorPiS_f:
	.zero		1664


//--------------------- .nv.shared.reserved.0     --------------------------
	.section	.nv.shared.reserved.0,"aw",@nobits
	.weak		__nv_reservedSMEM_offset_0_alias
	.size		__nv_reservedSMEM_offset_0_alias, 0, 64
	.other		__nv_reservedSMEM_offset_0_alias,@"STO_CUDA_RESERVED_SHARED STV_DEFAULT"
__nv_reservedSMEM_offset_0_alias:
	.zero		0
	.zero		64


//--------------------- .nv.constant0._Z7sumadorPiS_f --------------------------
	.section	.nv.constant0._Z7sumadorPiS_f,"a",@progbits
	.sectionflags	@""
	.align	4
.nv.constant0._Z7sumadorPiS_f:
	.zero		916


//--------------------- SYMBOLS --------------------------

	.type		.nv.reservedSmem.offset0,@object
	.size		.nv.reservedSmem.offset0,0x4
	.type		.nv.reservedSmem.cap,@object
	.size		.nv.reservedSmem.cap,0x4
	.type		vprintf,@function
